//
// Generated by NVIDIA NVVM Compiler
//
// Compiler Build ID: CL-36424714
// Cuda compilation tools, release 13.0, V13.0.88
// Based on NVVM 20.0.0
//

.version 9.0
.target sm_100
.address_size 64

	// .globl	_Z16intersection_lotPfS_PiiS_S_S0_iS_S_S0_S0_

.visible .entry _Z16intersection_lotPfS_PiiS_S_S0_iS_S_S0_S0_(
	.param .u64 .ptr .align 1 _Z16intersection_lotPfS_PiiS_S_S0_iS_S_S0_S0__param_0,
	.param .u64 .ptr .align 1 _Z16intersection_lotPfS_PiiS_S_S0_iS_S_S0_S0__param_1,
	.param .u64 .ptr .align 1 _Z16intersection_lotPfS_PiiS_S_S0_iS_S_S0_S0__param_2,
	.param .u32 _Z16intersection_lotPfS_PiiS_S_S0_iS_S_S0_S0__param_3,
	.param .u64 .ptr .align 1 _Z16intersection_lotPfS_PiiS_S_S0_iS_S_S0_S0__param_4,
	.param .u64 .ptr .align 1 _Z16intersection_lotPfS_PiiS_S_S0_iS_S_S0_S0__param_5,
	.param .u64 .ptr .align 1 _Z16intersection_lotPfS_PiiS_S_S0_iS_S_S0_S0__param_6,
	.param .u32 _Z16intersection_lotPfS_PiiS_S_S0_iS_S_S0_S0__param_7,
	.param .u64 .ptr .align 1 _Z16intersection_lotPfS_PiiS_S_S0_iS_S_S0_S0__param_8,
	.param .u64 .ptr .align 1 _Z16intersection_lotPfS_PiiS_S_S0_iS_S_S0_S0__param_9,
	.param .u64 .ptr .align 1 _Z16intersection_lotPfS_PiiS_S_S0_iS_S_S0_S0__param_10,
	.param .u64 .ptr .align 1 _Z16intersection_lotPfS_PiiS_S_S0_iS_S_S0_S0__param_11
)
{
	.reg .pred 	%p<7>;
	.reg .b32 	%r<15>;
	.reg .b32 	%f<9>;
	.reg .b64 	%rd<35>;

	ld.param.u64 	%rd1, [_Z16intersection_lotPfS_PiiS_S_S0_iS_S_S0_S0__param_0];
	ld.param.u64 	%rd2, [_Z16intersection_lotPfS_PiiS_S_S0_iS_S_S0_S0__param_1];
	ld.param.u64 	%rd3, [_Z16intersection_lotPfS_PiiS_S_S0_iS_S_S0_S0__param_2];
	ld.param.u32 	%r5, [_Z16intersection_lotPfS_PiiS_S_S0_iS_S_S0_S0__param_3];
	ld.param.u64 	%rd4, [_Z16intersection_lotPfS_PiiS_S_S0_iS_S_S0_S0__param_4];
	ld.param.u64 	%rd5, [_Z16intersection_lotPfS_PiiS_S_S0_iS_S_S0_S0__param_5];
	ld.param.u64 	%rd6, [_Z16intersection_lotPfS_PiiS_S_S0_iS_S_S0_S0__param_6];
	ld.param.u32 	%r4, [_Z16intersection_lotPfS_PiiS_S_S0_iS_S_S0_S0__param_7];
	ld.param.u64 	%rd7, [_Z16intersection_lotPfS_PiiS_S_S0_iS_S_S0_S0__param_8];
	ld.param.u64 	%rd8, [_Z16intersection_lotPfS_PiiS_S_S0_iS_S_S0_S0__param_9];
	ld.param.u64 	%rd9, [_Z16intersection_lotPfS_PiiS_S_S0_iS_S_S0_S0__param_10];
	ld.param.u64 	%rd10, [_Z16intersection_lotPfS_PiiS_S_S0_iS_S_S0_S0__param_11];
	mov.u32 	%r6, %ctaid.x;
	mov.u32 	%r7, %ntid.x;
	mov.u32 	%r8, %tid.x;
	mad.lo.s32 	%r1, %r6, %r7, %r8;
	mul.lo.s32 	%r9, %r4, %r5;
	setp.ge.s32 	%p1, %r1, %r9;
	@%p1 bra 	$L__BB0_5;
	cvta.to.global.u64 	%rd11, %rd3;
	div.s32 	%r2, %r1, %r4;
	mul.lo.s32 	%r10, %r2, %r4;
	sub.s32 	%r3, %r1, %r10;
	mul.wide.s32 	%rd12, %r2, 4;
	add.s64 	%rd13, %rd11, %rd12;
	ld.global.u32 	%r11, [%rd13];
	setp.eq.s32 	%p2, %r11, 0;
	@%p2 bra 	$L__BB0_5;
	cvta.to.global.u64 	%rd14, %rd6;
	mul.wide.s32 	%rd15, %r3, 4;
	add.s64 	%rd16, %rd14, %rd15;
	ld.global.u32 	%r12, [%rd16];
	setp.eq.s32 	%p3, %r12, 0;
	@%p3 bra 	$L__BB0_5;
	cvta.to.global.u64 	%rd17, %rd1;
	add.s64 	%rd19, %rd17, %rd12;
	ld.global.f32 	%f5, [%rd19];
	cvta.to.global.u64 	%rd20, %rd2;
	add.s64 	%rd21, %rd20, %rd12;
	ld.global.f32 	%f2, [%rd21];
	cvta.to.global.u64 	%rd22, %rd4;
	add.s64 	%rd24, %rd22, %rd15;
	ld.global.f32 	%f3, [%rd24];
	cvta.to.global.u64 	%rd25, %rd5;
	add.s64 	%rd26, %rd25, %rd15;
	ld.global.f32 	%f6, [%rd26];
	setp.geu.f32 	%p4, %f3, %f2;
	setp.leu.f32 	%p5, %f6, %f5;
	or.pred  	%p6, %p4, %p5;
	@%p6 bra 	$L__BB0_5;
	cvta.to.global.u64 	%rd27, %rd10;
	atom.global.add.u32 	%r13, [%rd27], 1;
	cvta.to.global.u64 	%rd28, %rd9;
	mul.wide.s32 	%rd29, %r13, 4;
	add.s64 	%rd30, %rd28, %rd29;
	mov.b32 	%r14, 1;
	st.global.u32 	[%rd30], %r14;
	max.f32 	%f7, %f5, %f3;
	cvta.to.global.u64 	%rd31, %rd7;
	add.s64 	%rd32, %rd31, %rd29;
	st.global.f32 	[%rd32], %f7;
	min.f32 	%f8, %f2, %f6;
	cvta.to.global.u64 	%rd33, %rd8;
	add.s64 	%rd34, %rd33, %rd29;
	st.global.f32 	[%rd34], %f8;
$L__BB0_5:
	ret;

}


// ===== COMPILED SASS (sm_100) =====

	.target	sm_100

	.elftype	@"ET_EXEC"


//--------------------- .note.nv.tkinfo           --------------------------
	.section	.note.nv.tkinfo,"",@"SHT_NOTE"
	.sectionflags	@"SHF_NOTE_NV_TKINFO"
	.tkinfo
        /*0018*/ 	.word	0x00000002
        /*0030*/ 	.string	""
        /*0030*/ 	.string	"ptxas"
        /*0030*/ 	.string	"Cuda compilation tools, release 13.0, V13.0.88"
        /*0030*/ 	.string	"Build cuda_13.0.r13.0/compiler.36424714_0"
        /*0030*/ 	.string	"-arch sm_100 -m 64 "



//--------------------- .note.nv.cuinfo           --------------------------
	.section	.note.nv.cuinfo,"",@"SHT_NOTE"
	.sectionflags	@"SHF_NOTE_NV_CUINFO"
        /*0018*/ 	.short	0x0002
        /*001a*/ 	.short	0x0064
        /*001c*/ 	.short	0x0082
	.zero		2


//--------------------- .nv.info                  --------------------------
	.section	.nv.info,"",@"SHT_CUDA_INFO"
	.align	4


	//----- nvinfo : EIATTR_REGCOUNT
	.align		4
        /*0000*/ 	.byte	0x04, 0x2f
        /*0002*/ 	.short	(.L_1 - .L_0)
	.align		4
.L_0:
        /*0004*/ 	.word	index@(_Z16intersection_lotPfS_PiiS_S_S0_iS_S_S0_S0_)
        /*0008*/ 	.word	0x00000014


	//----- nvinfo : EIATTR_FRAME_SIZE
	.align		4
.L_1:
        /*000c*/ 	.byte	0x04, 0x11
        /*000e*/ 	.short	(.L_3 - .L_2)
	.align		4
.L_2:
        /*0010*/ 	.word	index@(_Z16intersection_lotPfS_PiiS_S_S0_iS_S_S0_S0_)
        /*0014*/ 	.word	0x00000000


	//----- nvinfo : EIATTR_MIN_STACK_SIZE
	.align		4
.L_3:
        /*0018*/ 	.byte	0x04, 0x12
        /*001a*/ 	.short	(.L_5 - .L_4)
	.align		4
.L_4:
        /*001c*/ 	.word	index@(_Z16intersection_lotPfS_PiiS_S_S0_iS_S_S0_S0_)
        /*0020*/ 	.word	0x00000000
.L_5:


//--------------------- .nv.compat                --------------------------
	.section	.nv.compat,"",@"SHT_CUDA_COMPAT_INFO"
	.align	4
        /*0000*/ 	.byte	0x02, 0x09, 0x00, 0x00, 0x02, 0x02, 0x01, 0x00, 0x02, 0x05, 0x05, 0x00, 0x03, 0x07, 0x01, 0x01
        /*0010*/ 	.byte	0x02, 0x03, 0x00, 0x00, 0x02, 0x06, 0x01, 0x00, 0x04, 0x0b, 0x08, 0x00, 0x09, 0x00, 0x00, 0x00
        /*0020*/ 	.byte	0x00, 0x00, 0x00, 0x00


//--------------------- .nv.info._Z16intersection_lotPfS_PiiS_S_S0_iS_S_S0_S0_ --------------------------
	.section	.nv.info._Z16intersection_lotPfS_PiiS_S_S0_iS_S_S0_S0_,"",@"SHT_CUDA_INFO"
	.sectionflags	@""
	.align	4


	//----- nvinfo : EIATTR_CUDA_API_VERSION
	.align		4
        /*0000*/ 	.byte	0x04, 0x37
        /*0002*/ 	.short	(.L_7 - .L_6)
.L_6:
        /*0004*/ 	.word	0x00000082


	//----- nvinfo : EIATTR_KPARAM_INFO
	.align		4
.L_7:
        /*0008*/ 	.byte	0x04, 0x17
        /*000a*/ 	.short	(.L_9 - .L_8)
.L_8:
        /*000c*/ 	.word	0x00000000
        /*0010*/ 	.short	0x000b
        /*0012*/ 	.short	0x0058
        /*0014*/ 	.byte	0x00, 0xf5, 0x21, 0x00


	//----- nvinfo : EIATTR_KPARAM_INFO
	.align		4
.L_9:
        /*0018*/ 	.byte	0x04, 0x17
        /*001a*/ 	.short	(.L_11 - .L_10)
.L_10:
        /*001c*/ 	.word	0x00000000
        /*0020*/ 	.short	0x000a
        /*0022*/ 	.short	0x0050
        /*0024*/ 	.byte	0x00, 0xf5, 0x21, 0x00


	//----- nvinfo : EIATTR_KPARAM_INFO
	.align		4
.L_11:
        /*0028*/ 	.byte	0x04, 0x17
        /*002a*/ 	.short	(.L_13 - .L_12)
.L_12:
        /*002c*/ 	.word	0x00000000
        /*0030*/ 	.short	0x0009
        /*0032*/ 	.short	0x0048
        /*0034*/ 	.byte	0x00, 0xf5, 0x21, 0x00


	//----- nvinfo : EIATTR_KPARAM_INFO
	.align		4
.L_13:
        /*0038*/ 	.byte	0x04, 0x17
        /*003a*/ 	.short	(.L_15 - .L_14)
.L_14:
        /*003c*/ 	.word	0x00000000
        /*0040*/ 	.short	0x0008
        /*0042*/ 	.short	0x0040
        /*0044*/ 	.byte	0x00, 0xf5, 0x21, 0x00


	//----- nvinfo : EIATTR_KPARAM_INFO
	.align		4
.L_15:
        /*0048*/ 	.byte	0x04, 0x17
        /*004a*/ 	.short	(.L_17 - .L_16)
.L_16:
        /*004c*/ 	.word	0x00000000
        /*0050*/ 	.short	0x0007
        /*0052*/ 	.short	0x0038
        /*0054*/ 	.byte	0x00, 0xf0, 0x11, 0x00


	//----- nvinfo : EIATTR_KPARAM_INFO
	.align		4
.L_17:
        /*0058*/ 	.byte	0x04, 0x17
        /*005a*/ 	.short	(.L_19 - .L_18)
.L_18:
        /*005c*/ 	.word	0x00000000
        /*0060*/ 	.short	0x0006
        /*0062*/ 	.short	0x0030
        /*0064*/ 	.byte	0x00, 0xf5, 0x21, 0x00


	//----- nvinfo : EIATTR_KPARAM_INFO
	.align		4
.L_19:
        /*0068*/ 	.byte	0x04, 0x17
        /*006a*/ 	.short	(.L_21 - .L_20)
.L_20:
        /*006c*/ 	.word	0x00000000
        /*0070*/ 	.short	0x0005
        /*0072*/ 	.short	0x0028
        /*0074*/ 	.byte	0x00, 0xf5, 0x21, 0x00


	//----- nvinfo : EIATTR_KPARAM_INFO
	.align		4
.L_21:
        /*0078*/ 	.byte	0x04, 0x17
        /*007a*/ 	.short	(.L_23 - .L_22)
.L_22:
        /*007c*/ 	.word	0x00000000
        /*0080*/ 	.short	0x0004
        /*0082*/ 	.short	0x0020
        /*0084*/ 	.byte	0x00, 0xf5, 0x21, 0x00


	//----- nvinfo : EIATTR_KPARAM_INFO
	.align		4
.L_23:
        /*0088*/ 	.byte	0x04, 0x17
        /*008a*/ 	.short	(.L_25 - .L_24)
.L_24:
        /*008c*/ 	.word	0x00000000
        /*0090*/ 	.short	0x0003
        /*0092*/ 	.short	0x0018
        /*0094*/ 	.byte	0x00, 0xf0, 0x11, 0x00


	//----- nvinfo : EIATTR_KPARAM_INFO
	.align		4
.L_25:
        /*0098*/ 	.byte	0x04, 0x17
        /*009a*/ 	.short	(.L_27 - .L_26)
.L_26:
        /*009c*/ 	.word	0x00000000
        /*00a0*/ 	.short	0x0002
        /*00a2*/ 	.short	0x0010
        /*00a4*/ 	.byte	0x00, 0xf5, 0x21, 0x00


	//----- nvinfo : EIATTR_KPARAM_INFO
	.align		4
.L_27:
        /*00a8*/ 	.byte	0x04, 0x17
        /*00aa*/ 	.short	(.L_29 - .L_28)
.L_28:
        /*00ac*/ 	.word	0x00000000
        /*00b0*/ 	.short	0x0001
        /*00b2*/ 	.short	0x0008
        /*00b4*/ 	.byte	0x00, 0xf5, 0x21, 0x00


	//----- nvinfo : EIATTR_KPARAM_INFO
	.align		4
.L_29:
        /*00b8*/ 	.byte	0x04, 0x17
        /*00ba*/ 	.short	(.L_31 - .L_30)
.L_30:
        /*00bc*/ 	.word	0x00000000
        /*00c0*/ 	.short	0x0000
        /*00c2*/ 	.short	0x0000
        /*00c4*/ 	.byte	0x00, 0xf5, 0x21, 0x00


	//----- nvinfo : EIATTR_SPARSE_MMA_MASK
	.align		4
.L_31:
        /*00c8*/ 	.byte	0x03, 0x50
        /*00ca*/ 	.short	0x0000


	//----- nvinfo : EIATTR_MAXREG_COUNT
	.align		4
        /*00cc*/ 	.byte	0x03, 0x1b
        /*00ce*/ 	.short	0x00ff


	//----- nvinfo : EIATTR_MERCURY_ISA_VERSION
	.align		4
        /*00d0*/ 	.byte	0x03, 0x5f
        /*00d2*/ 	.short	0x0101


	//----- nvinfo : EIATTR_INT_WARP_WIDE_INSTR_OFFSETS
	.align		4
        /*00d4*/ 	.byte	0x04, 0x31
        /*00d6*/ 	.short	(.L_33 - .L_32)


	//   ....[0]....
.L_32:
        /*00d8*/ 	.word	0x00000400


	//   ....[1]....
        /*00dc*/ 	.word	0x000004f0


	//----- nvinfo : EIATTR_VRC_CTA_INIT_COUNT
	.align		4
.L_33:
        /*00e0*/ 	.byte	0x02, 0x4a
	.zero		1
	.zero		1


	//----- nvinfo : EIATTR_EXIT_INSTR_OFFSETS
	.align		4
        /*00e4*/ 	.byte	0x04, 0x1c
        /*00e6*/ 	.short	(.L_35 - .L_34)


	//   ....[0]....
.L_34:
        /*00e8*/ 	.word	0x00000090


	//   ....[1]....
        /*00ec*/ 	.word	0x00000280


	//   ....[2]....
        /*00f0*/ 	.word	0x000002f0


	//   ....[3]....
        /*00f4*/ 	.word	0x000003e0


	//   ....[4]....
        /*00f8*/ 	.word	0x00000570


	//----- nvinfo : EIATTR_CBANK_PARAM_SIZE
	.align		4
.L_35:
        /*00fc*/ 	.byte	0x03, 0x19
        /*00fe*/ 	.short	0x0060


	//----- nvinfo : EIATTR_PARAM_CBANK
	.align		4
        /*0100*/ 	.byte	0x04, 0x0a
        /*0102*/ 	.short	(.L_37 - .L_36)
	.align		4
.L_36:
        /*0104*/ 	.word	index@(.nv.constant0._Z16intersection_lotPfS_PiiS_S_S0_iS_S_S0_S0_)
        /*0108*/ 	.short	0x0380
        /*010a*/ 	.short	0x0060


	//----- nvinfo : EIATTR_SW_WAR
	.align		4
.L_37:
        /*010c*/ 	.byte	0x04, 0x36
        /*010e*/ 	.short	(.L_39 - .L_38)
.L_38:
        /*0110*/ 	.word	0x00000008
.L_39:


//--------------------- .nv.callgraph             --------------------------
	.section	.nv.callgraph,"",@"SHT_CUDA_CALLGRAPH"
	.align	4
	.sectionentsize	8
	.align		4
        /*0000*/ 	.word	0x00000000
	.align		4
        /*0004*/ 	.word	0xffffffff
	.align		4
        /*0008*/ 	.word	0x00000000
	.align		4
        /*000c*/ 	.word	0xfffffffe
	.align		4
        /*0010*/ 	.word	0x00000000
	.align		4
        /*0014*/ 	.word	0xfffffffd
	.align		4
        /*0018*/ 	.word	0x00000000
	.align		4
        /*001c*/ 	.word	0xfffffffc


//--------------------- .text._Z16intersection_lotPfS_PiiS_S_S0_iS_S_S0_S0_ --------------------------
	.section	.text._Z16intersection_lotPfS_PiiS_S_S0_iS_S_S0_S0_,"ax",@progbits
	.align	128
        .global         _Z16intersection_lotPfS_PiiS_S_S0_iS_S_S0_S0_
        .type           _Z16intersection_lotPfS_PiiS_S_S0_iS_S_S0_S0_,@function
        .size           _Z16intersection_lotPfS_PiiS_S_S0_iS_S_S0_S0_,(.L_x_1 - _Z16intersection_lotPfS_PiiS_S_S0_iS_S_S0_S0_)
        .other          _Z16intersection_lotPfS_PiiS_S_S0_iS_S_S0_S0_,@"STO_CUDA_ENTRY STV_DEFAULT"
_Z16intersection_lotPfS_PiiS_S_S0_iS_S_S0_S0_:
.text._Z16intersection_lotPfS_PiiS_S_S0_iS_S_S0_S0_:
[----:B------:R-:W-:Y:S01]  /*0000*/  LDC R1, c[0x0][0x37c] ;  /* 0x0000df00ff017b82 */ /* 0x000fe20000000800 */
[----:B------:R-:W0:Y:S07]  /*0010*/  S2R R2, SR_TID.X ;  /* 0x0000000000027919 */ /* 0x000e2e0000002100 */
[----:B------:R-:W0:Y:S01]  /*0020*/  S2UR UR4, SR_CTAID.X ;  /* 0x00000000000479c3 */ /* 0x000e220000002500 */
[----:B------:R-:W1:Y:S07]  /*0030*/  LDCU UR5, c[0x0][0x398] ;  /* 0x00007300ff0577ac */ /* 0x000e6e0008000800 */
[----:B------:R-:W0:Y:S08]  /*0040*/  LDC R5, c[0x0][0x360] ;  /* 0x0000d800ff057b82 */ /* 0x000e300000000800 */
[----:B------:R-:W1:Y:S01]  /*0050*/  LDC R0, c[0x0][0x3b8] ;  /* 0x0000ee00ff007b82 */ /* 0x000e620000000800 */
[----:B0-----:R-:W-:-:S02]  /*0060*/  IMAD R5, R5, UR4, R2 ;  /* 0x0000000405057c24 */ /* 0x001fc4000f8e0202 */
[----:B-1----:R-:W-:-:S05]  /*0070*/  IMAD R2, R0, UR5, RZ ;  /* 0x0000000500027c24 */ /* 0x002fca000f8e02ff */
[----:B------:R-:W-:-:S13]  /*0080*/  ISETP.GE.AND P0, PT, R5, R2, PT ;  /* 0x000000020500720c */ /* 0x000fda0003f06270 */
[----:B------:R-:W-:Y:S05]  /*0090*/  @P0 EXIT ;  /* 0x000000000000094d */ /* 0x000fea0003800000 */
[-C--:B------:R-:W-:Y:S01]  /*00a0*/  IABS R8, R0.reuse ;  /* 0x0000000000087213 */ /* 0x080fe20000000000 */
[----:B------:R-:W0:Y:S01]  /*00b0*/  LDCU.64 UR4, c[0x0][0x358] ;  /* 0x00006b00ff0477ac */ /* 0x000e220008000a00 */
[----:B------:R-:W-:Y:S02]  /*00c0*/  IABS R6, R5 ;  /* 0x0000000500067213 */ /* 0x000fe40000000000 */
[----:B------:R-:W1:Y:S08]  /*00d0*/  I2F.RP R4, R8 ;  /* 0x0000000800047306 */ /* 0x000e700000209400 */
[----:B-1----:R-:W1:Y:S02]  /*00e0*/  MUFU.RCP R4, R4 ;  /* 0x0000000400047308 */ /* 0x002e640000001000 */
[----:B-1----:R-:W-:Y:S01]  /*00f0*/  VIADD R2, R4, 0xffffffe ;  /* 0x0ffffffe04027836 */ /* 0x002fe20000000000 */
[----:B------:R-:W-:-:S05]  /*0100*/  LOP3.LUT R4, R5, R0, RZ, 0x3c, !PT ;  /* 0x0000000005047212 */ /* 0x000fca00078e3cff */
[----:B------:R1:W2:Y:S01]  /*0110*/  F2I.FTZ.U32.TRUNC.NTZ R3, R2 ;  /* 0x0000000200037305 */ /* 0x0002a2000021f000 */
[----:B------:R-:W-:Y:S01]  /*0120*/  ISETP.GE.AND P1, PT, R4, RZ, PT ;  /* 0x000000ff0400720c */ /* 0x000fe20003f26270 */
[----:B-1----:R-:W-:Y:S01]  /*0130*/  IMAD.MOV.U32 R2, RZ, RZ, RZ ;  /* 0x000000ffff027224 */ /* 0x002fe200078e00ff */
[----:B--2---:R-:W-:-:S05]  /*0140*/  IADD3 R7, PT, PT, RZ, -R3, RZ ;  /* 0x80000003ff077210 */ /* 0x004fca0007ffe0ff */
[----:B------:R-:W-:-:S04]  /*0150*/  IMAD R7, R7, R8, RZ ;  /* 0x0000000807077224 */ /* 0x000fc800078e02ff */
[----:B------:R-:W-:Y:S01]  /*0160*/  IMAD.HI.U32 R3, R3, R7, R2 ;  /* 0x0000000703037227 */ /* 0x000fe200078e0002 */
[----:B------:R-:W-:-:S05]  /*0170*/  MOV R7, R6 ;  /* 0x0000000600077202 */ /* 0x000fca0000000f00 */
[----:B------:R-:W-:-:S04]  /*0180*/  IMAD.HI.U32 R6, R3, R7, RZ ;  /* 0x0000000703067227 */ /* 0x000fc800078e00ff */
[----:B------:R-:W-:-:S04]  /*0190*/  IMAD.MOV R3, RZ, RZ, -R6 ;  /* 0x000000ffff037224 */ /* 0x000fc800078e0a06 */
[----:B------:R-:W-:-:S05]  /*01a0*/  IMAD R3, R8, R3, R7 ;  /* 0x0000000308037224 */ /* 0x000fca00078e0207 */
[----:B------:R-:W-:-:S13]  /*01b0*/  ISETP.GT.U32.AND P2, PT, R8, R3, PT ;  /* 0x000000030800720c */ /* 0x000fda0003f44070 */
[-C--:B------:R-:W-:Y:S01]  /*01c0*/  @!P2 IADD3 R3, PT, PT, R3, -R8.reuse, RZ ;  /* 0x800000080303a210 */ /* 0x080fe20007ffe0ff */
[----:B------:R-:W-:Y:S01]  /*01d0*/  @!P2 VIADD R6, R6, 0x1 ;  /* 0x000000010606a836 */ /* 0x000fe20000000000 */
[----:B------:R-:W-:Y:S02]  /*01e0*/  ISETP.NE.AND P2, PT, R0, RZ, PT ;  /* 0x000000ff0000720c */ /* 0x000fe40003f45270 */
[----:B------:R-:W-:Y:S02]  /*01f0*/  ISETP.GE.U32.AND P0, PT, R3, R8, PT ;  /* 0x000000080300720c */ /* 0x000fe40003f06070 */
[----:B------:R-:W1:Y:S11]  /*0200*/  LDC.64 R2, c[0x0][0x390] ;  /* 0x0000e400ff027b82 */ /* 0x000e760000000a00 */
[----:B------:R-:W-:-:S05]  /*0210*/  @P0 IADD3 R6, PT, PT, R6, 0x1, RZ ;  /* 0x0000000106060810 */ /* 0x000fca0007ffe0ff */
[----:B------:R-:W-:-:S05]  /*0220*/  IMAD.MOV.U32 R11, RZ, RZ, R6 ;  /* 0x000000ffff0b7224 */ /* 0x000fca00078e0006 */
[----:B------:R-:W-:Y:S02]  /*0230*/  @!P1 IADD3 R11, PT, PT, -R11, RZ, RZ ;  /* 0x000000ff0b0b9210 */ /* 0x000fe40007ffe1ff */
[----:B------:R-:W-:-:S05]  /*0240*/  @!P2 LOP3.LUT R11, RZ, R0, RZ, 0x33, !PT ;  /* 0x00000000ff0ba212 */ /* 0x000fca00078e33ff */
[----:B-1----:R-:W-:-:S06]  /*0250*/  IMAD.WIDE R2, R11, 0x4, R2 ;  /* 0x000000040b027825 */ /* 0x002fcc00078e0202 */
[----:B0-----:R-:W2:Y:S02]  /*0260*/  LDG.E R2, desc[UR4][R2.64] ;  /* 0x0000000402027981 */ /* 0x001ea4000c1e1900 */
[----:B--2---:R-:W-:-:S13]  /*0270*/  ISETP.NE.AND P0, PT, R2, RZ, PT ;  /* 0x000000ff0200720c */ /* 0x004fda0003f05270 */
[----:B------:R-:W-:Y:S05]  /*0280*/  @!P0 EXIT ;  /* 0x000000000000894d */ /* 0x000fea0003800000 */
[----:B------:R-:W0:Y:S01]  /*0290*/  LDC.64 R2, c[0x0][0x3b0] ;  /* 0x0000ec00ff027b82 */ /* 0x000e220000000a00 */
[----:B------:R-:W-:-:S04]  /*02a0*/  IMAD.MOV R4, RZ, RZ, -R11 ;  /* 0x000000ffff047224 */ /* 0x000fc800078e0a0b */
[----:B------:R-:W-:-:S04]  /*02b0*/  IMAD R13, R0, R4, R5 ;  /* 0x00000004000d7224 */ /* 0x000fc800078e0205 */
[----:B0-----:R-:W-:-:S06]  /*02c0*/  IMAD.WIDE R2, R13, 0x4, R2 ;  /* 0x000000040d027825 */ /* 0x001fcc00078e0202 */
[----:B------:R-:W2:Y:S02]  /*02d0*/  LDG.E R2, desc[UR4][R2.64] ;  /* 0x0000000402027981 */ /* 0x000ea4000c1e1900 */
[----:B--2---:R-:W-:-:S13]  /*02e0*/  ISETP.NE.AND P0, PT, R2, RZ, PT ;  /* 0x000000ff0200720c */ /* 0x004fda0003f05270 */
[----:B------:R-:W-:Y:S05]  /*02f0*/  @!P0 EXIT ;  /* 0x000000000000894d */ /* 0x000fea0003800000 */
[----:B------:R-:W0:Y:S08]  /*0300*/  LDC.64 R2, c[0x0][0x380] ;  /* 0x0000e000ff027b82 */ /* 0x000e300000000a00 */
[----:B------:R-:W1:Y:S08]  /*0310*/  LDC.64 R8, c[0x0][0x3a8] ;  /* 0x0000ea00ff087b82 */ /* 0x000e700000000a00 */
[----:B------:R-:W2:Y:S08]  /*0320*/  LDC.64 R4, c[0x0][0x388] ;  /* 0x0000e200ff047b82 */ /* 0x000eb00000000a00 */
[----:B------:R-:W3:Y:S01]  /*0330*/  LDC.64 R6, c[0x0][0x3a0] ;  /* 0x0000e800ff067b82 */ /* 0x000ee20000000a00 */
[----:B0-----:R-:W-:-:S05]  /*0340*/  IMAD.WIDE R2, R11, 0x4, R2 ;  /* 0x000000040b027825 */ /* 0x001fca00078e0202 */
[----:B------:R-:W4:Y:S01]  /*0350*/  LDG.E R0, desc[UR4][R2.64] ;  /* 0x0000000402007981 */ /* 0x000f22000c1e1900 */
[----:B-1----:R-:W-:-:S05]  /*0360*/  IMAD.WIDE R8, R13, 0x4, R8 ;  /* 0x000000040d087825 */ /* 0x002fca00078e0208 */
[----:B------:R-:W4:Y:S01]  /*0370*/  LDG.E R14, desc[UR4][R8.64] ;  /* 0x00000004080e7981 */ /* 0x000f22000c1e1900 */
[----:B--2---:R-:W-:-:S05]  /*0380*/  IMAD.WIDE R4, R11, 0x4, R4 ;  /* 0x000000040b047825 */ /* 0x004fca00078e0204 */
[----:B------:R-:W2:Y:S01]  /*0390*/  LDG.E R15, desc[UR4][R4.64] ;  /* 0x00000004040f7981 */ /* 0x000ea2000c1e1900 */
[----:B---3--:R-:W-:-:S05]  /*03a0*/  IMAD.WIDE R6, R13, 0x4, R6 ;  /* 0x000000040d067825 */ /* 0x008fca00078e0206 */
[----:B------:R-:W2:Y:S01]  /*03b0*/  LDG.E R13, desc[UR4][R6.64] ;  /* 0x00000004060d7981 */ /* 0x000ea2000c1e1900 */
[----:B----4-:R-:W-:-:S04]  /*03c0*/  FSETP.GT.AND P0, PT, R14, R0, PT ;  /* 0x000000000e00720b */ /* 0x010fc80003f04000 */
[----:B--2---:R-:W-:-:S13]  /*03d0*/  FSETP.GEU.OR P0, PT, R13, R15, !P0 ;  /* 0x0000000f0d00720b */ /* 0x004fda000470e400 */
[----:B------:R-:W-:Y:S05]  /*03e0*/  @P0 EXIT ;  /* 0x000000000000094d */ /* 0x000fea0003800000 */
[----:B------:R-:W0:Y:S01]  /*03f0*/  S2R R3, SR_LANEID ;  /* 0x0000000000037919 */ /* 0x000e220000000000 */
[----:B------:R-:W-:Y:S01]  /*0400*/  VOTEU.ANY UR6, UPT, PT ;  /* 0x0000000000067886 */ /* 0x000fe200038e0100 */
[----:B------:R-:W1:Y:S01]  /*0410*/  LDC.64 R8, c[0x0][0x3d8] ;  /* 0x0000f600ff087b82 */ /* 0x000e620000000a00 */
[----:B------:R-:W0:Y:S01]  /*0420*/  FLO.U32 R10, UR6 ;  /* 0x00000006000a7d00 */ /* 0x000e2200080e0000 */
[----:B------:R-:W2:Y:S06]  /*0430*/  S2R R2, SR_LTMASK ;  /* 0x0000000000027919 */ /* 0x000eac0000003900 */
[----:B------:R-:W3:Y:S01]  /*0440*/  LDC.64 R4, c[0x0][0x3d0] ;  /* 0x0000f400ff047b82 */ /* 0x000ee20000000a00 */
[----:B------:R-:W1:Y:S07]  /*0450*/  POPC R17, UR6 ;  /* 0x0000000600117d09 */ /* 0x000e6e0008000000 */
[----:B------:R-:W4:Y:S01]  /*0460*/  LDC.64 R6, c[0x0][0x3c0] ;  /* 0x0000f000ff067b82 */ /* 0x000f220000000a00 */
[----:B0-----:R-:W-:-:S13]  /*0470*/  ISETP.EQ.U32.AND P0, PT, R10, R3, PT ;  /* 0x000000030a00720c */ /* 0x001fda0003f02070 */
[----:B-1----:R0:W5:Y:S01]  /*0480*/  @P0 ATOMG.E.ADD.STRONG.GPU PT, R9, desc[UR4][R8.64], R17 ;  /* 0x80000011080909a8 */ /* 0x00216200081ef104 */
[----:B--2---:R-:W-:Y:S02]  /*0490*/  LOP3.LUT R12, R2, UR6, RZ, 0xc0, !PT ;  /* 0x00000006020c7c12 */ /* 0x004fe4000f8ec0ff */
[----:B------:R-:W1:Y:S01]  /*04a0*/  LDC.64 R2, c[0x0][0x3c8] ;  /* 0x0000f200ff027b82 */ /* 0x000e620000000a00 */
[----:B------:R-:W-:Y:S02]  /*04b0*/  FMNMX R13, R0, R13, !PT ;  /* 0x0000000d000d7209 */ /* 0x000fe40007800000 */
[----:B------:R-:W-:Y:S01]  /*04c0*/  FMNMX R15, R15, R14, PT ;  /* 0x0000000e0f0f7209 */ /* 0x000fe20003800000 */
[----:B------:R-:W2:Y:S01]  /*04d0*/  POPC R12, R12 ;  /* 0x0000000c000c7309 */ /* 0x000ea20000000000 */
[----:B0-----:R-:W-:Y:S01]  /*04e0*/  IMAD.MOV.U32 R17, RZ, RZ, 0x1 ;  /* 0x00000001ff117424 */ /* 0x001fe200078e00ff */
[----:B-----5:R-:W2:Y:S02]  /*04f0*/  SHFL.IDX PT, R11, R9, R10, 0x1f ;  /* 0x00001f0a090b7589 */ /* 0x020ea400000e0000 */
[----:B--2---:R-:W-:-:S05]  /*0500*/  IADD3 R11, PT, PT, R11, R12, RZ ;  /* 0x0000000c0b0b7210 */ /* 0x004fca0007ffe0ff */
[----:B---3--:R-:W-:-:S04]  /*0510*/  IMAD.WIDE R4, R11, 0x4, R4 ;  /* 0x000000040b047825 */ /* 0x008fc800078e0204 */
[C---:B----4-:R-:W-:Y:S01]  /*0520*/  IMAD.WIDE R6, R11.reuse, 0x4, R6 ;  /* 0x000000040b067825 */ /* 0x050fe200078e0206 */
[----:B------:R-:W-:Y:S03]  /*0530*/  STG.E desc[UR4][R4.64], R17 ;  /* 0x0000001104007986 */ /* 0x000fe6000c101904 */
[----:B-1----:R-:W-:Y:S01]  /*0540*/  IMAD.WIDE R2, R11, 0x4, R2 ;  /* 0x000000040b027825 */ /* 0x002fe200078e0202 */
[----:B------:R-:W-:Y:S04]  /*0550*/  STG.E desc[UR4][R6.64], R13 ;  /* 0x0000000d06007986 */ /* 0x000fe8000c101904 */
[----:B------:R-:W-:Y:S01]  /*0560*/  STG.E desc[UR4][R2.64], R15 ;  /* 0x0000000f02007986 */ /* 0x000fe2000c101904 */
[----:B------:R-:W-:Y:S05]  /*0570*/  EXIT ;  /* 0x000000000000794d */ /* 0x000fea0003800000 */
.L_x_0:
[----:B------:R-:W-:-:S00]  /*0580*/  BRA `(.L_x_0) ;  /* 0xfffffffc00fc7947 */ /* 0x000fc0000383ffff */
[----:B------:R-:W-:-:S00]  /*0590*/  NOP ;  /* 0x0000000000007918 */ /* 0x000fc00000000000 */
        /* <DEDUP_REMOVED lines=14> */
.L_x_1:


//--------------------- .nv.shared.reserved.0     --------------------------
	.section	.nv.shared.reserved.0,"aw",@nobits
	.weak		__nv_reservedSMEM_offset_0_alias
	.size		__nv_reservedSMEM_offset_0_alias, 0, 64
	.other		__nv_reservedSMEM_offset_0_alias,@"STO_CUDA_RESERVED_SHARED STV_DEFAULT"
__nv_reservedSMEM_offset_0_alias:
	.zero		0
	.zero		64


//--------------------- .nv.constant0._Z16intersection_lotPfS_PiiS_S_S0_iS_S_S0_S0_ --------------------------
	.section	.nv.constant0._Z16intersection_lotPfS_PiiS_S_S0_iS_S_S0_S0_,"a",@progbits
	.sectionflags	@""
	.align	4
.nv.constant0._Z16intersection_lotPfS_PiiS_S_S0_iS_S_S0_S0_:
	.zero		992


//--------------------- SYMBOLS --------------------------

	.type		.nv.reservedSmem.offset0,@object
	.size		.nv.reservedSmem.offset0,0x4
